//
// Generated by NVIDIA NVVM Compiler
//
// Compiler Build ID: CL-36424714
// Cuda compilation tools, release 13.0, V13.0.88
// Based on NVVM 20.0.0
//

.version 9.0
.target sm_100
.address_size 64

	// .globl	_Z14printGlobalIdsv
.extern .func  (.param .b32 func_retval0) vprintf
(
	.param .b64 vprintf_param_0,
	.param .b64 vprintf_param_1
)
;
.global .align 1 .b8 $str[103] = {91, 68, 69, 86, 73, 67, 69, 93, 32, 84, 104, 114, 101, 97, 100, 73, 100, 120, 58, 32, 40, 37, 100, 44, 32, 37, 100, 44, 32, 37, 100, 41, 44, 32, 66, 108, 111, 99, 107, 73, 100, 120, 58, 32, 40, 37, 100, 44, 32, 37, 100, 44, 32, 37, 100, 41, 44, 32, 71, 114, 105, 100, 68, 105, 109, 58, 32, 40, 37, 100, 44, 32, 37, 100, 44, 32, 37, 100, 41, 44, 32, 71, 108, 111, 98, 97, 108, 32, 84, 104, 114, 101, 97, 100, 32, 73, 68, 58, 32, 37, 100, 10};

.visible .entry _Z14printGlobalIdsv()
{
	.local .align 8 .b8 	__local_depot0[40];
	.reg .b64 	%SP;
	.reg .b64 	%SPL;
	.reg .b32 	%r<20>;
	.reg .b64 	%rd<5>;

	mov.u64 	%SPL, __local_depot0;
	cvta.local.u64 	%SP, %SPL;
	add.u64 	%rd1, %SP, 0;
	add.u64 	%rd2, %SPL, 0;
	mov.u32 	%r1, %tid.x;
	mov.u32 	%r2, %ctaid.x;
	mov.u32 	%r3, %ntid.x;
	mov.u32 	%r4, %tid.y;
	mov.u32 	%r5, %ctaid.y;
	mov.u32 	%r6, %ntid.y;
	mov.u32 	%r7, %tid.z;
	mov.u32 	%r8, %ctaid.z;
	mov.u32 	%r9, %ntid.z;
	mad.lo.s32 	%r10, %r8, %r9, %r7;
	mov.u32 	%r11, %nctaid.x;
	mov.u32 	%r12, %nctaid.y;
	mad.lo.s32 	%r13, %r10, %r12, %r5;
	mad.lo.s32 	%r14, %r13, %r6, %r4;
	mad.lo.s32 	%r15, %r14, %r11, %r2;
	mad.lo.s32 	%r16, %r15, %r3, %r1;
	mov.u32 	%r17, %nctaid.z;
	st.local.v2.u32 	[%rd2], {%r1, %r4};
	st.local.v2.u32 	[%rd2+8], {%r7, %r2};
	st.local.v2.u32 	[%rd2+16], {%r5, %r8};
	st.local.v2.u32 	[%rd2+24], {%r11, %r12};
	st.local.v2.u32 	[%rd2+32], {%r17, %r16};
	mov.u64 	%rd3, $str;
	cvta.global.u64 	%rd4, %rd3;
	{ // callseq 0, 0
	.param .b64 param0;
	st.param.b64 	[param0], %rd4;
	.param .b64 param1;
	st.param.b64 	[param1], %rd1;
	.param .b32 retval0;
	call.uni (retval0), 
	vprintf, 
	(
	param0, 
	param1
	);
	ld.param.b32 	%r18, [retval0];
	} // callseq 0
	ret;

}


// ===== COMPILED SASS (sm_100) =====

	.target	sm_100

	.elftype	@"ET_EXEC"


//--------------------- .note.nv.tkinfo           --------------------------
	.section	.note.nv.tkinfo,"",@"SHT_NOTE"
	.sectionflags	@"SHF_NOTE_NV_TKINFO"
	.tkinfo
        /*0018*/ 	.word	0x00000002
        /*0030*/ 	.string	""
        /*0030*/ 	.string	"ptxas"
        /*0030*/ 	.string	"Cuda compilation tools, release 13.0, V13.0.88"
        /*0030*/ 	.string	"Build cuda_13.0.r13.0/compiler.36424714_0"
        /*0030*/ 	.string	"-arch sm_100 -m 64 "



//--------------------- .note.nv.cuinfo           --------------------------
	.section	.note.nv.cuinfo,"",@"SHT_NOTE"
	.sectionflags	@"SHF_NOTE_NV_CUINFO"
        /*0018*/ 	.short	0x0002
        /*001a*/ 	.short	0x0064
        /*001c*/ 	.short	0x0082
	.zero		2


//--------------------- .nv.info                  --------------------------
	.section	.nv.info,"",@"SHT_CUDA_INFO"
	.align	4


	//----- nvinfo : EIATTR_REGCOUNT
	.align		4
        /*0000*/ 	.byte	0x04, 0x2f
        /*0002*/ 	.short	(.L_2 - .L_1)
	.align		4
.L_1:
        /*0004*/ 	.word	index@(_Z14printGlobalIdsv)
        /*0008*/ 	.word	0x00000018


	//----- nvinfo : EIATTR_FRAME_SIZE
	.align		4
.L_2:
        /*000c*/ 	.byte	0x04, 0x11
        /*000e*/ 	.short	(.L_4 - .L_3)
	.align		4
.L_3:
        /*0010*/ 	.word	index@(_Z14printGlobalIdsv)
        /*0014*/ 	.word	0x00000028


	//----- nvinfo : EIATTR_MIN_STACK_SIZE
	.align		4
.L_4:
        /*0018*/ 	.byte	0x04, 0x12
        /*001a*/ 	.short	(.L_6 - .L_5)
	.align		4
.L_5:
        /*001c*/ 	.word	index@(_Z14printGlobalIdsv)
        /*0020*/ 	.word	0x00000028
.L_6:


//--------------------- .nv.compat                --------------------------
	.section	.nv.compat,"",@"SHT_CUDA_COMPAT_INFO"
	.align	4
        /*0000*/ 	.byte	0x02, 0x09, 0x00, 0x00, 0x02, 0x02, 0x01, 0x00, 0x02, 0x05, 0x05, 0x00, 0x03, 0x07, 0x01, 0x01
        /*0010*/ 	.byte	0x02, 0x03, 0x00, 0x00, 0x02, 0x06, 0x01, 0x00, 0x04, 0x0b, 0x08, 0x00, 0x09, 0x00, 0x00, 0x00
        /*0020*/ 	.byte	0x00, 0x00, 0x00, 0x00


//--------------------- .nv.info._Z14printGlobalIdsv --------------------------
	.section	.nv.info._Z14printGlobalIdsv,"",@"SHT_CUDA_INFO"
	.sectionflags	@""
	.align	4


	//----- nvinfo : EIATTR_CUDA_API_VERSION
	.align		4
        /*0000*/ 	.byte	0x04, 0x37
        /*0002*/ 	.short	(.L_8 - .L_7)
.L_7:
        /*0004*/ 	.word	0x00000082


	//----- nvinfo : EIATTR_SPARSE_MMA_MASK
	.align		4
.L_8:
        /*0008*/ 	.byte	0x03, 0x50
        /*000a*/ 	.short	0x0000


	//----- nvinfo : EIATTR_MAXREG_COUNT
	.align		4
        /*000c*/ 	.byte	0x03, 0x1b
        /*000e*/ 	.short	0x00ff


	//----- nvinfo : EIATTR_EXTERNS
	.align		4
        /*0010*/ 	.byte	0x04, 0x0f
        /*0012*/ 	.short	(.L_10 - .L_9)


	//   ....[0]....
	.align		4
.L_9:
        /*0014*/ 	.word	index@(vprintf)


	//----- nvinfo : EIATTR_MERCURY_ISA_VERSION
	.align		4
.L_10:
        /*0018*/ 	.byte	0x03, 0x5f
        /*001a*/ 	.short	0x0101


	//----- nvinfo : EIATTR_VRC_CTA_INIT_COUNT
	.align		4
        /*001c*/ 	.byte	0x02, 0x4a
	.zero		1
	.zero		1


	//----- nvinfo : EIATTR_SYSCALL_OFFSETS
	.align		4
        /*0020*/ 	.byte	0x04, 0x46
        /*0022*/ 	.short	(.L_12 - .L_11)


	//   ....[0]....
.L_11:
        /*0024*/ 	.word	0x00000220


	//----- nvinfo : EIATTR_EXIT_INSTR_OFFSETS
	.align		4
.L_12:
        /*0028*/ 	.byte	0x04, 0x1c
        /*002a*/ 	.short	(.L_14 - .L_13)


	//   ....[0]....
.L_13:
        /*002c*/ 	.word	0x00000230


	//----- nvinfo : EIATTR_SW_WAR
	.align		4
.L_14:
        /*0030*/ 	.byte	0x04, 0x36
        /*0032*/ 	.short	(.L_16 - .L_15)
.L_15:
        /*0034*/ 	.word	0x00000008
.L_16:


//--------------------- .nv.callgraph             --------------------------
	.section	.nv.callgraph,"",@"SHT_CUDA_CALLGRAPH"
	.align	4
	.sectionentsize	8
	.align		4
        /*0000*/ 	.word	0x00000000
	.align		4
        /*0004*/ 	.word	0xffffffff
	.align		4
        /*0008*/ 	.word	index@(_Z14printGlobalIdsv)
	.align		4
        /*000c*/ 	.word	index@(vprintf)
	.align		4
        /*0010*/ 	.word	0x00000000
	.align		4
        /*0014*/ 	.word	0xfffffffe
	.align		4
        /*0018*/ 	.word	0x00000000
	.align		4
        /*001c*/ 	.word	0xfffffffd
	.align		4
        /*0020*/ 	.word	0x00000000
	.align		4
        /*0024*/ 	.word	0xfffffffc


//--------------------- .nv.constant4             --------------------------
	.section	.nv.constant4,"a",@progbits
	.align	8
	.align		8
.nv.constant4:
        /*0000*/ 	.dword	vprintf
	.align		8
        /*0008*/ 	.dword	$str


//--------------------- .text._Z14printGlobalIdsv --------------------------
	.section	.text._Z14printGlobalIdsv,"ax",@progbits
	.align	128
        .global         _Z14printGlobalIdsv
        .type           _Z14printGlobalIdsv,@function
        .size           _Z14printGlobalIdsv,(.L_x_2 - _Z14printGlobalIdsv)
        .other          _Z14printGlobalIdsv,@"STO_CUDA_ENTRY STV_DEFAULT"
_Z14printGlobalIdsv:
.text._Z14printGlobalIdsv:
[----:B------:R-:W0:Y:S01]  /*0000*/  LDC R1, c[0x0][0x37c] ;  /* 0x0000df00ff017b82 */ /* 0x000e220000000800 */
[----:B------:R-:W1:Y:S01]  /*0010*/  S2R R4, SR_TID.Z ;  /* 0x0000000000047919 */ /* 0x000e620000002300 */
[----:B------:R-:W2:Y:S01]  /*0020*/  LDCU UR5, c[0x0][0x2fc] ;  /* 0x00005f80ff0577ac */ /* 0x000ea20008000800 */
[----:B0-----:R-:W-:Y:S01]  /*0030*/  IADD3 R1, PT, PT, R1, -0x28, RZ ;  /* 0xffffffd801017810 */ /* 0x001fe20007ffe0ff */
[----:B------:R-:W1:Y:S01]  /*0040*/  S2R R11, SR_CTAID.Z ;  /* 0x00000000000b7919 */ /* 0x000e620000002700 */
[----:B------:R-:W0:Y:S01]  /*0050*/  LDCU UR6, c[0x0][0x360] ;  /* 0x00006c00ff0677ac */ /* 0x000e220008000800 */
[----:B------:R-:W3:Y:S01]  /*0060*/  S2R R10, SR_CTAID.Y ;  /* 0x00000000000a7919 */ /* 0x000ee20000002600 */
[----:B------:R-:W4:Y:S01]  /*0070*/  LDCU UR4, c[0x0][0x364] ;  /* 0x00006c80ff0477ac */ /* 0x000f220008000800 */
[----:B------:R-:W4:Y:S01]  /*0080*/  S2R R9, SR_TID.Y ;  /* 0x0000000000097919 */ /* 0x000f220000002200 */
[----:B------:R-:W1:Y:S01]  /*0090*/  LDCU UR7, c[0x0][0x368] ;  /* 0x00006d00ff0777ac */ /* 0x000e620008000800 */
[----:B------:R-:W5:Y:S01]  /*00a0*/  LDC R12, c[0x0][0x370] ;  /* 0x0000dc00ff0c7b82 */ /* 0x000f620000000800 */
[----:B------:R-:W2:Y:S01]  /*00b0*/  S2R R5, SR_CTAID.X ;  /* 0x0000000000057919 */ /* 0x000ea20000002500 */
[----:B------:R-:W0:Y:S06]  /*00c0*/  S2R R8, SR_TID.X ;  /* 0x0000000000087919 */ /* 0x000e2c0000002100 */
[----:B------:R-:W4:Y:S08]  /*00d0*/  LDC R13, c[0x0][0x374] ;  /* 0x0000dd00ff0d7b82 */ /* 0x000f300000000800 */
[----:B------:R-:W2:Y:S01]  /*00e0*/  LDC R14, c[0x0][0x378] ;  /* 0x0000de00ff0e7b82 */ /* 0x000ea20000000800 */
[----:B-1----:R-:W-:Y:S01]  /*00f0*/  IMAD R0, R11, UR7, R4 ;  /* 0x000000070b007c24 */ /* 0x002fe2000f8e0204 */
[----:B---3--:R-:W-:Y:S03]  /*0100*/  STL.64 [R1+0x10], R10 ;  /* 0x0000100a01007387 */ /* 0x008fe60000100a00 */
[----:B----4-:R-:W-:Y:S01]  /*0110*/  IMAD R0, R0, R13, R10 ;  /* 0x0000000d00007224 */ /* 0x010fe200078e020a */
[----:B-----5:R-:W-:Y:S03]  /*0120*/  STL.64 [R1+0x18], R12 ;  /* 0x0000180c01007387 */ /* 0x020fe60000100a00 */
[----:B------:R-:W-:Y:S01]  /*0130*/  IMAD R0, R0, UR4, R9 ;  /* 0x0000000400007c24 */ /* 0x000fe2000f8e0209 */
[----:B------:R-:W1:Y:S01]  /*0140*/  LDCU UR4, c[0x0][0x2f8] ;  /* 0x00005f00ff0477ac */ /* 0x000e620008000800 */
[----:B0-----:R-:W-:Y:S02]  /*0150*/  STL.64 [R1], R8 ;  /* 0x0000000801007387 */ /* 0x001fe40000100a00 */
[----:B--2---:R-:W-:Y:S01]  /*0160*/  IMAD R15, R0, R12, R5 ;  /* 0x0000000c000f7224 */ /* 0x004fe200078e0205 */
[----:B------:R-:W-:Y:S01]  /*0170*/  MOV R0, 0x0 ;  /* 0x0000000000007802 */ /* 0x000fe20000000f00 */
[----:B------:R0:W-:Y:S02]  /*0180*/  STL.64 [R1+0x8], R4 ;  /* 0x0000080401007387 */ /* 0x0001e40000100a00 */
[----:B------:R-:W-:Y:S01]  /*0190*/  IMAD R15, R15, UR6, R8 ;  /* 0x000000060f0f7c24 */ /* 0x000fe2000f8e0208 */
[----:B------:R2:W3:Y:S01]  /*01a0*/  LDC.64 R2, c[0x4][R0] ;  /* 0x0100000000027b82 */ /* 0x0004e20000000a00 */
[----:B------:R-:W0:Y:S03]  /*01b0*/  LDCU.64 UR6, c[0x4][0x8] ;  /* 0x01000100ff0677ac */ /* 0x000e260008000a00 */
[----:B------:R2:W-:Y:S01]  /*01c0*/  STL.64 [R1+0x20], R14 ;  /* 0x0000200e01007387 */ /* 0x0005e20000100a00 */
[----:B-1----:R-:W-:-:S04]  /*01d0*/  IADD3 R6, P0, PT, R1, UR4, RZ ;  /* 0x0000000401067c10 */ /* 0x002fc8000ff1e0ff */
[----:B------:R-:W-:Y:S02]  /*01e0*/  IADD3.X R7, PT, PT, RZ, UR5, RZ, P0, !PT ;  /* 0x00000005ff077c10 */ /* 0x000fe400087fe4ff */
[----:B0-----:R-:W-:Y:S02]  /*01f0*/  MOV R4, UR6 ;  /* 0x0000000600047c02 */ /* 0x001fe40008000f00 */
[----:B--2---:R-:W-:-:S07]  /*0200*/  MOV R5, UR7 ;  /* 0x0000000700057c02 */ /* 0x004fce0008000f00 */
[----:B------:R-:W-:-:S07]  /*0210*/  LEPC R20, `(.L_x_0) ;  /* 0x000000001014794e */ /* 0x000fce0000000000 */
[----:B---3--:R-:W-:Y:S05]  /*0220*/  CALL.ABS.NOINC R2 ;  /* 0x0000000002007343 */ /* 0x008fea0003c00000 */
.L_x_0:
[----:B------:R-:W-:Y:S05]  /*0230*/  EXIT ;  /* 0x000000000000794d */ /* 0x000fea0003800000 */
.L_x_1:
[----:B------:R-:W-:-:S00]  /*0240*/  BRA `(.L_x_1) ;  /* 0xfffffffc00fc7947 */ /* 0x000fc0000383ffff */
[----:B------:R-:W-:-:S00]  /*0250*/  NOP ;  /* 0x0000000000007918 */ /* 0x000fc00000000000 */
        /* <DEDUP_REMOVED lines=10> */
.L_x_2:


//--------------------- .nv.global.init           --------------------------
	.section	.nv.global.init,"aw",@progbits
.nv.global.init:
	.type		$str,@object
	.size		$str,(.L_0 - $str)
$str:
        /*0000*/ 	.byte	0x5b, 0x44, 0x45, 0x56, 0x49, 0x43, 0x45, 0x5d, 0x20, 0x54, 0x68, 0x72, 0x65, 0x61, 0x64, 0x49
        /*0010*/ 	.byte	0x64, 0x78, 0x3a, 0x20, 0x28, 0x25, 0x64, 0x2c, 0x20, 0x25, 0x64, 0x2c, 0x20, 0x25, 0x64, 0x29
        /*0020*/ 	.byte	0x2c, 0x20, 0x42, 0x6c, 0x6f, 0x63, 0x6b, 0x49, 0x64, 0x78, 0x3a, 0x20, 0x28, 0x25, 0x64, 0x2c
        /*0030*/ 	.byte	0x20, 0x25, 0x64, 0x2c, 0x20, 0x25, 0x64, 0x29, 0x2c, 0x20, 0x47, 0x72, 0x69, 0x64, 0x44, 0x69
        /*0040*/ 	.byte	0x6d, 0x3a, 0x20, 0x28, 0x25, 0x64, 0x2c, 0x20, 0x25, 0x64, 0x2c, 0x20, 0x25, 0x64, 0x29, 0x2c
        /*0050*/ 	.byte	0x20, 0x47, 0x6c, 0x6f, 0x62, 0x61, 0x6c, 0x20, 0x54, 0x68, 0x72, 0x65, 0x61, 0x64, 0x20, 0x49
        /*0060*/ 	.byte	0x44, 0x3a, 0x20, 0x25, 0x64, 0x0a, 0x00
.L_0:


//--------------------- .nv.shared.reserved.0     --------------------------
	.section	.nv.shared.reserved.0,"aw",@nobits
	.weak		__nv_reservedSMEM_offset_0_alias
	.size		__nv_reservedSMEM_offset_0_alias, 0, 64
	.other		__nv_reservedSMEM_offset_0_alias,@"STO_CUDA_RESERVED_SHARED STV_DEFAULT"
__nv_reservedSMEM_offset_0_alias:
	.zero		0
	.zero		64


//--------------------- .nv.constant0._Z14printGlobalIdsv --------------------------
	.section	.nv.constant0._Z14printGlobalIdsv,"a",@progbits
	.sectionflags	@""
	.align	4
.nv.constant0._Z14printGlobalIdsv:
	.zero		896


//--------------------- SYMBOLS --------------------------

	.type		.nv.reservedSmem.offset0,@object
	.size		.nv.reservedSmem.offset0,0x4
	.type		vprintf,@function
